	.headerflags	@"EF_CUDA_TEXMODE_UNIFIED EF_CUDA_64BIT_ADDRESS EF_CUDA_ACCELERATORS EF_CUDA_SM90 EF_CUDA_VIRTUAL_SM(EF_CUDA_SM90)"
	.elftype	@"ET_EXEC"


//--------------------- .nv.info                  --------------------------
	.section	.nv.info,"",@"SHT_CUDA_INFO"
	.align	4


	//----- nvinfo : EIATTR_REGCOUNT
	.align		4
        /*0000*/ 	.byte	0x04, 0x2f
        /*0002*/ 	.short	(.L_1 - .L_0)
	.align		4
.L_0:
        /*0004*/ 	.word	index@(triton_poi_fused_cat_8)
        /*0008*/ 	.word	0x00000014


	//----- nvinfo : EIATTR_MIN_STACK_SIZE
	.align		4
.L_1:
        /*000c*/ 	.byte	0x04, 0x12
        /*000e*/ 	.short	(.L_3 - .L_2)
	.align		4
.L_2:
        /*0010*/ 	.word	index@(triton_poi_fused_cat_8)
        /*0014*/ 	.word	0x00000000


	//----- nvinfo : EIATTR_FRAME_SIZE
	.align		4
.L_3:
        /*0018*/ 	.byte	0x04, 0x11
        /*001a*/ 	.short	(.L_5 - .L_4)
	.align		4
.L_4:
        /*001c*/ 	.word	index@(triton_poi_fused_cat_8)
        /*0020*/ 	.word	0x00000000


	//----- nvinfo : EIATTR_MIN_STACK_SIZE
	.align		4
.L_5:
        /*0024*/ 	.byte	0x04, 0x12
        /*0026*/ 	.short	(.L_7 - .L_6)
	.align		4
.L_6:
        /*0028*/ 	.word	index@(triton_poi_fused_cat_8)
        /*002c*/ 	.word	0x00000000
.L_7:


//--------------------- .nv.info.triton_poi_fused_cat_8 --------------------------
	.section	.nv.info.triton_poi_fused_cat_8,"",@"SHT_CUDA_INFO"
	.sectionflags	@""
	.align	4


	//----- nvinfo : EIATTR_CUDA_API_VERSION
	.align		4
        /*0000*/ 	.byte	0x04, 0x37
        /*0002*/ 	.short	(.L_9 - .L_8)
.L_8:
        /*0004*/ 	.word	0x0000007c


	//----- nvinfo : EIATTR_KPARAM_INFO
	.align		4
.L_9:
        /*0008*/ 	.byte	0x04, 0x17
        /*000a*/ 	.short	(.L_11 - .L_10)
.L_10:
        /*000c*/ 	.word	0x00000000
        /*0010*/ 	.short	0x0005
        /*0012*/ 	.short	0x0028
        /*0014*/ 	.byte	0x00, 0xf0, 0x11, 0x00


	//----- nvinfo : EIATTR_KPARAM_INFO
	.align		4
.L_11:
        /*0018*/ 	.byte	0x04, 0x17
        /*001a*/ 	.short	(.L_13 - .L_12)
.L_12:
        /*001c*/ 	.word	0x00000000
        /*0020*/ 	.short	0x0004
        /*0022*/ 	.short	0x0020
        /*0024*/ 	.byte	0x00, 0xf4, 0x21, 0x00


	//----- nvinfo : EIATTR_KPARAM_INFO
	.align		4
.L_13:
        /*0028*/ 	.byte	0x04, 0x17
        /*002a*/ 	.short	(.L_15 - .L_14)
.L_14:
        /*002c*/ 	.word	0x00000000
        /*0030*/ 	.short	0x0003
        /*0032*/ 	.short	0x0018
        /*0034*/ 	.byte	0x00, 0xf4, 0x21, 0x00


	//----- nvinfo : EIATTR_KPARAM_INFO
	.align		4
.L_15:
        /*0038*/ 	.byte	0x04, 0x17
        /*003a*/ 	.short	(.L_17 - .L_16)
.L_16:
        /*003c*/ 	.word	0x00000000
        /*0040*/ 	.short	0x0002
        /*0042*/ 	.short	0x0010
        /*0044*/ 	.byte	0x00, 0xf4, 0x21, 0x00


	//----- nvinfo : EIATTR_KPARAM_INFO
	.align		4
.L_17:
        /*0048*/ 	.byte	0x04, 0x17
        /*004a*/ 	.short	(.L_19 - .L_18)
.L_18:
        /*004c*/ 	.word	0x00000000
        /*0050*/ 	.short	0x0001
        /*0052*/ 	.short	0x0008
        /*0054*/ 	.byte	0x00, 0xf4, 0x21, 0x00


	//----- nvinfo : EIATTR_KPARAM_INFO
	.align		4
.L_19:
        /*0058*/ 	.byte	0x04, 0x17
        /*005a*/ 	.short	(.L_21 - .L_20)
.L_20:
        /*005c*/ 	.word	0x00000000
        /*0060*/ 	.short	0x0000
        /*0062*/ 	.short	0x0000
        /*0064*/ 	.byte	0x00, 0xf4, 0x21, 0x00


	//----- nvinfo : EIATTR_SPARSE_MMA_MASK
	.align		4
.L_21:
        /*0068*/ 	.byte	0x03, 0x50
        /*006a*/ 	.short	0x0000


	//----- nvinfo : EIATTR_MAXREG_COUNT
	.align		4
        /*006c*/ 	.byte	0x03, 0x1b
        /*006e*/ 	.short	0x00ff


	//----- nvinfo : EIATTR_EXIT_INSTR_OFFSETS
	.align		4
        /*0070*/ 	.byte	0x04, 0x1c
        /*0072*/ 	.short	(.L_23 - .L_22)


	//   ....[0]....
.L_22:
        /*0074*/ 	.word	0x000004b0


	//   ....[1]....
        /*0078*/ 	.word	0x000004d0


	//----- nvinfo : EIATTR_REQNTID
	.align		4
.L_23:
        /*007c*/ 	.byte	0x04, 0x10
        /*007e*/ 	.short	(.L_25 - .L_24)
.L_24:
        /*0080*/ 	.word	0x00000080
        /*0084*/ 	.word	0x00000001
        /*0088*/ 	.word	0x00000001


	//----- nvinfo : EIATTR_CBANK_PARAM_SIZE
	.align		4
.L_25:
        /*008c*/ 	.byte	0x03, 0x19
        /*008e*/ 	.short	0x002c


	//----- nvinfo : EIATTR_PARAM_CBANK
	.align		4
        /*0090*/ 	.byte	0x04, 0x0a
        /*0092*/ 	.short	(.L_27 - .L_26)
	.align		4
.L_26:
        /*0094*/ 	.word	index@(.nv.constant0.triton_poi_fused_cat_8)
        /*0098*/ 	.short	0x0210
        /*009a*/ 	.short	0x002c


	//----- nvinfo : EIATTR_SW_WAR
	.align		4
.L_27:
        /*009c*/ 	.byte	0x04, 0x36
        /*009e*/ 	.short	(.L_29 - .L_28)
.L_28:
        /*00a0*/ 	.word	0x00000008
.L_29:


//--------------------- .nv.callgraph             --------------------------
	.section	.nv.callgraph,"",@"SHT_CUDA_CALLGRAPH"
	.align	4
	.sectionentsize	8
	.align		4
        /*0000*/ 	.word	0x00000000
	.align		4
        /*0004*/ 	.word	0xffffffff
	.align		4
        /*0008*/ 	.word	0x00000000
	.align		4
        /*000c*/ 	.word	0xfffffffe
	.align		4
        /*0010*/ 	.word	0x00000000
	.align		4
        /*0014*/ 	.word	0xfffffffd
	.align		4
        /*0018*/ 	.word	0x00000000
	.align		4
        /*001c*/ 	.word	0xfffffffc


//--------------------- .text.triton_poi_fused_cat_8 --------------------------
	.section	.text.triton_poi_fused_cat_8,"ax",@progbits
	.align	128
        .global         triton_poi_fused_cat_8
        .type           triton_poi_fused_cat_8,@function
        .size           triton_poi_fused_cat_8,(.L_x_1 - triton_poi_fused_cat_8)
        .other          triton_poi_fused_cat_8,@"STO_CUDA_ENTRY STV_DEFAULT"
triton_poi_fused_cat_8:
.text.triton_poi_fused_cat_8:
[----:B------:R-:W0:Y:S02]  /*0000*/  LDC R1, c[0x0][0x28] ;  /* 0x00000a00ff017b82 */ /* 0x000e240000000800 */
[----:B------:R-:W1:Y:S01]  /*0010*/  S2R R0, SR_TID.X ;  /* 0x0000000000007919 */ /* 0x000e620000002100 */
[----:B------:R-:W-:Y:S01]  /*0020*/  ULDC.64 UR4, c[0x0][0x208] ;  /* 0x0000820000047ab9 */ /* 0x000fe20000000a00 */
[----:B------:R-:W-:Y:S01]  /*0030*/  ULDC.64 UR6, c[0x0][0x228] ;  /* 0x00008a0000067ab9 */ /* 0x000fe20000000a00 */
[----:B------:R-:W2:Y:S01]  /*0040*/  S2R R5, SR_CTAID.X ;  /* 0x0000000000057919 */ /* 0x000ea20000002500 */
[----:B-1----:R-:W-:Y:S01]  /*0050*/  IMAD.SHL.U32 R0, R0, 0x2, RZ ;  /* 0x0000000200007824 */ /* 0x002fe200078e00ff */
[----:B--2---:R-:W-:-:S04]  /*0060*/  SHF.R.S32.HI R3, RZ, 0x17, R5 ;  /* 0x00000017ff037819 */ /* 0x004fc80000011405 */
[----:B------:R-:W-:Y:S02]  /*0070*/  LOP3.LUT R0, R0, 0xfe, RZ, 0xc0, !PT ;  /* 0x000000fe00007812 */ /* 0x000fe400078ec0ff */
[----:B------:R-:W-:-:S03]  /*0080*/  SGXT R3, R3, 0x1 ;  /* 0x000000010303781a */ /* 0x000fc60000000200 */
[----:B------:R-:W-:-:S04]  /*0090*/  IMAD R0, R5, 0x100, R0 ;  /* 0x0000010005007824 */ /* 0x000fc800078e0200 */
[----:B------:R-:W-:Y:S01]  /*00a0*/  IMAD.HI R7, R0, 0x7fc01ff1, RZ ;  /* 0x7fc01ff100077827 */ /* 0x000fe200078e02ff */
[----:B------:R-:W-:-:S04]  /*00b0*/  LEA.HI R6, R3, R0, RZ, 0x2 ;  /* 0x0000000003067211 */ /* 0x000fc800078f10ff */
[----:B------:R-:W-:Y:S02]  /*00c0*/  SHF.R.S32.HI R8, RZ, 0x2, R6 ;  /* 0x00000002ff087819 */ /* 0x000fe40000011406 */
[----:B------:R-:W-:Y:S02]  /*00d0*/  SHF.R.U32.HI R10, RZ, 0x1f, R7 ;  /* 0x0000001fff0a7819 */ /* 0x000fe40000011607 */
[----:B------:R-:W-:Y:S01]  /*00e0*/  LOP3.LUT R11, R6, 0xfffffffc, RZ, 0xc0, !PT ;  /* 0xfffffffc060b7812 */ /* 0x000fe200078ec0ff */
[----:B------:R-:W-:Y:S01]  /*00f0*/  IMAD.HI R2, R8, 0x7fc01ff1, RZ ;  /* 0x7fc01ff108027827 */ /* 0x000fe200078e02ff */
[----:B------:R-:W-:-:S03]  /*0100*/  LEA.HI.SX32 R9, R7, R10, 0x15 ;  /* 0x0000000a07097211 */ /* 0x000fc600078faaff */
[----:B------:R-:W-:Y:S01]  /*0110*/  IMAD.IADD R16, R0, 0x1, -R11 ;  /* 0x0000000100107824 */ /* 0x000fe200078e0a0b */
[----:B------:R-:W-:Y:S01]  /*0120*/  SHF.R.U32.HI R3, RZ, 0x1f, R2 ;  /* 0x0000001fff037819 */ /* 0x000fe20000011602 */
[----:B------:R-:W-:-:S03]  /*0130*/  IMAD R14, R9, -0x1008, R0 ;  /* 0xffffeff8090e7824 */ /* 0x000fc600078e0200 */
[----:B------:R-:W-:Y:S02]  /*0140*/  LEA.HI.SX32 R5, R2, R3, 0x17 ;  /* 0x0000000302057211 */ /* 0x000fe400078fbaff */
[----:B------:R-:W1:Y:S03]  /*0150*/  LDC.64 R2, c[0x0][0x218] ;  /* 0x00008600ff027b82 */ /* 0x000e660000000a00 */
[----:B------:R-:W-:-:S04]  /*0160*/  IMAD R8, R5, -0x402, R8 ;  /* 0xfffffbfe05087824 */ /* 0x000fc800078e0208 */
[C---:B------:R-:W-:Y:S01]  /*0170*/  VIADD R13, R8.reuse, 0xfffffe00 ;  /* 0xfffffe00080d7836 */ /* 0x040fe20000000000 */
[----:B------:R-:W2:Y:S01]  /*0180*/  LDC.64 R4, c[0x0][0x220] ;  /* 0x00008800ff047b82 */ /* 0x000ea20000000a00 */
[----:B------:R-:W-:-:S04]  /*0190*/  LOP3.LUT R6, R8, 0xfffffe00, RZ, 0xc0, !PT ;  /* 0xfffffe0008067812 */ /* 0x000fc800078ec0ff */
[----:B------:R-:W-:Y:S01]  /*01a0*/  ISETP.NE.AND P4, PT, R6, 0x200, PT ;  /* 0x000002000600780c */ /* 0x000fe20003f85270 */
[----:B------:R-:W-:-:S03]  /*01b0*/  IMAD R6, R9, 0x800, R16 ;  /* 0x0000080009067824 */ /* 0x000fc600078e0210 */
[----:B------:R-:W-:Y:S01]  /*01c0*/  ISETP.LT.AND P5, PT, R0, 0x4020, !P4 ;  /* 0x000040200000780c */ /* 0x000fe200067a1270 */
[----:B------:R-:W-:Y:S02]  /*01d0*/  IMAD R11, R13, 0x4, R6 ;  /* 0x000000040d0b7824 */ /* 0x000fe400078e0206 */
[----:B------:R-:W3:Y:S01]  /*01e0*/  LDC.64 R6, c[0x0][0x210] ;  /* 0x00008400ff067b82 */ /* 0x000ee20000000a00 */
[----:B------:R-:W-:Y:S02]  /*01f0*/  IMAD R15, R9, 0x800, R14 ;  /* 0x00000800090f7824 */ /* 0x000fe400078e020e */
[----:B-1----:R-:W-:Y:S01]  /*0200*/  IMAD.WIDE R10, R11, 0x4, R2 ;  /* 0x000000040b0a7825 */ /* 0x002fe200078e0202 */
[----:B------:R-:W-:-:S03]  /*0210*/  CS2R R2, SRZ ;  /* 0x0000000000027805 */ /* 0x000fc6000001ff00 */
[----:B------:R-:W-:Y:S02]  /*0220*/  IMAD.SHL.U32 R14, R9, 0x8, RZ ;  /* 0x00000008090e7824 */ /* 0x000fe400078e00ff */
[----:B------:R-:W-:Y:S01]  /*0230*/  IMAD.SHL.U32 R9, R8, 0x4, RZ ;  /* 0x0000000408097824 */ /* 0x000fe200078e00ff */
[----:B------:R1:W4:Y:S01]  /*0240*/  @P5 LDG.E.64 R2, desc[UR4][R10.64] ;  /* 0x000000040a025981 */ /* 0x000322000c1e1b00 */
[----:B--2---:R-:W-:Y:S01]  /*0250*/  IMAD.WIDE R12, R13, 0x4, R4 ;  /* 0x000000040d0c7825 */ /* 0x004fe200078e0204 */
[----:B------:R-:W-:Y:S02]  /*0260*/  CS2R R4, SRZ ;  /* 0x0000000000047805 */ /* 0x000fe4000001ff00 */
[----:B------:R-:W-:Y:S02]  /*0270*/  SHF.R.S32.HI R17, RZ, 0x1f, R16 ;  /* 0x0000001fff117819 */ /* 0x000fe40000011410 */
[--C-:B------:R-:W-:Y:S02]  /*0280*/  IADD3 R16, P2, P6, R9, R16, R14.reuse ;  /* 0x0000001009107210 */ /* 0x100fe40007e5e00e */
[----:B------:R-:W-:Y:S01]  /*0290*/  SHF.R.S32.HI R14, RZ, 0x1f, R14 ;  /* 0x0000001fff0e7819 */ /* 0x000fe2000001140e */
[----:B------:R-:W2:Y:S01]  /*02a0*/  @P5 LDG.E.EL R5, desc[UR4][R12.64] ;  /* 0x000000040c055981 */ /* 0x000ea2000c2e1900 */
[----:B------:R-:W-:-:S02]  /*02b0*/  SHF.R.S32.HI R9, RZ, 0x1f, R9 ;  /* 0x0000001fff097819 */ /* 0x000fc40000011409 */
[----:B------:R-:W-:Y:S01]  /*02c0*/  ISETP.GE.AND P0, PT, R0, 0x4020, PT ;  /* 0x000040200000780c */ /* 0x000fe20003f06270 */
[----:B------:R4:W5:Y:S01]  /*02d0*/  @P5 LDG.E.EL R4, desc[UR4][R12.64] ;  /* 0x000000040c045981 */ /* 0x000962000c2e1900 */
[C---:B------:R-:W-:Y:S02]  /*02e0*/  ISETP.GE.AND P1, PT, R8.reuse, 0x200, PT ;  /* 0x000002000800780c */ /* 0x040fe40003f26270 */
[----:B------:R-:W-:Y:S02]  /*02f0*/  IADD3.X R9, R9, R17, R14, P2, P6 ;  /* 0x0000001109097210 */ /* 0x000fe400017ec40e */
[----:B------:R-:W-:Y:S02]  /*0300*/  ISETP.GT.AND P3, PT, R8, 0x3ff, !P0 ;  /* 0x000003ff0800780c */ /* 0x000fe40004764270 */
[----:B------:R-:W-:Y:S02]  /*0310*/  ISETP.LT.AND P2, PT, R0, 0x4020, !P1 ;  /* 0x000040200000780c */ /* 0x000fe40004f41270 */
[----:B-1----:R-:W-:-:S04]  /*0320*/  LEA R10, P6, R16, UR6, 0x2 ;  /* 0x00000006100a7c11 */ /* 0x002fc8000f8c10ff */
[----:B------:R-:W-:Y:S01]  /*0330*/  LEA.HI.X R11, R16, UR7, R9, 0x2, P6 ;  /* 0x00000007100b7c11 */ /* 0x000fe2000b0f1409 */
[----:B---3--:R-:W-:Y:S01]  /*0340*/  IMAD.WIDE R8, R15, 0x4, R6 ;  /* 0x000000040f087825 */ /* 0x008fe200078e0206 */
[----:B------:R-:W-:Y:S02]  /*0350*/  CS2R R14, SRZ ;  /* 0x00000000000e7805 */ /* 0x000fe4000001ff00 */
[----:B------:R-:W-:-:S04]  /*0360*/  CS2R R6, SRZ ;  /* 0x0000000000067805 */ /* 0x000fc8000001ff00 */
[----:B------:R-:W3:Y:S04]  /*0370*/  @P3 LDG.E.64 R14, desc[UR4][R10.64+-0x4000] ;  /* 0xffc000040a0e3981 */ /* 0x000ee8000c1e1b00 */
[----:B------:R-:W3:Y:S01]  /*0380*/  @P2 LDG.E.64 R6, desc[UR4][R8.64] ;  /* 0x0000000408062981 */ /* 0x000ee2000c1e1b00 */
[----:B----4-:R-:W-:Y:S02]  /*0390*/  SEL R12, R2, RZ, P5 ;  /* 0x000000ff020c7207 */ /* 0x010fe40002800000 */
[----:B------:R-:W-:Y:S02]  /*03a0*/  SEL R13, R3, RZ, P5 ;  /* 0x000000ff030d7207 */ /* 0x000fe40002800000 */
[----:B------:R-:W1:Y:S01]  /*03b0*/  LDC.64 R2, c[0x0][0x230] ;  /* 0x00008c00ff027b82 */ /* 0x000e620000000a00 */
[----:B--2---:R-:W-:-:S02]  /*03c0*/  SEL R5, R5, RZ, P5 ;  /* 0x000000ff05057207 */ /* 0x004fc40002800000 */
[----:B-----5:R-:W-:Y:S02]  /*03d0*/  SEL R4, R4, RZ, P5 ;  /* 0x000000ff04047207 */ /* 0x020fe40002800000 */
[C---:B------:R-:W-:Y:S02]  /*03e0*/  FSETP.GT.AND P5, PT, R12.reuse, -R5, PT ;  /* 0x800000050c00720b */ /* 0x040fe40003fa4000 */
[C---:B------:R-:W-:Y:S01]  /*03f0*/  FSETP.GT.AND P6, PT, R13.reuse, -R4, PT ;  /* 0x800000040d00720b */ /* 0x040fe20003fc4000 */
[----:B------:R-:W-:Y:S01]  /*0400*/  FADD R5, R12, R5 ;  /* 0x000000050c057221 */ /* 0x000fe20000000000 */
[----:B------:R-:W-:-:S09]  /*0410*/  FADD R4, R13, R4 ;  /* 0x000000040d047221 */ /* 0x000fd20000000000 */
[----:B------:R-:W-:Y:S02]  /*0420*/  @!P5 FMUL R5, R5, 0.10000000149011611938 ;  /* 0x3dcccccd0505d820 */ /* 0x000fe40000400000 */
[----:B------:R-:W-:Y:S01]  /*0430*/  @!P6 FMUL R4, R4, 0.10000000149011611938 ;  /* 0x3dcccccd0404e820 */ /* 0x000fe20000400000 */
[----:B---3--:R-:W-:Y:S02]  /*0440*/  @P4 SEL R5, R14, RZ, P3 ;  /* 0x000000ff0e054207 */ /* 0x008fe40001800000 */
[----:B------:R-:W-:Y:S02]  /*0450*/  @P4 SEL R4, R15, RZ, P3 ;  /* 0x000000ff0f044207 */ /* 0x000fe40001800000 */
[----:B------:R-:W-:Y:S02]  /*0460*/  SEL R6, R6, RZ, P2 ;  /* 0x000000ff06067207 */ /* 0x000fe40001000000 */
[----:B------:R-:W-:Y:S01]  /*0470*/  SEL R7, R7, RZ, P2 ;  /* 0x000000ff07077207 */ /* 0x000fe20001000000 */
[----:B-1----:R-:W-:Y:S01]  /*0480*/  IMAD.WIDE R2, R0, 0x4, R2 ;  /* 0x0000000400027825 */ /* 0x002fe200078e0202 */
[----:B------:R-:W-:-:S02]  /*0490*/  SEL R6, R6, R5, !P1 ;  /* 0x0000000506067207 */ /* 0x000fc40004800000 */
[----:B------:R-:W-:Y:S01]  /*04a0*/  SEL R7, R7, R4, !P1 ;  /* 0x0000000407077207 */ /* 0x000fe20004800000 */
[----:B------:R-:W-:Y:S06]  /*04b0*/  @P0 EXIT ;  /* 0x000000000000094d */ /* 0x000fec0003800000 */
[----:B------:R-:W-:Y:S01]  /*04c0*/  STG.E.64 desc[UR4][R2.64], R6 ;  /* 0x0000000602007986 */ /* 0x000fe2000c101b04 */
[----:B------:R-:W-:Y:S05]  /*04d0*/  EXIT ;  /* 0x000000000000794d */ /* 0x000fea0003800000 */
.L_x_0:
[----:B------:R-:W-:-:S00]  /*04e0*/  BRA `(.L_x_0) ;  /* 0xfffffffc00fc7947 */ /* 0x000fc0000383ffff */
[----:B------:R-:W-:-:S00]  /*04f0*/  NOP ;  /* 0x0000000000007918 */ /* 0x000fc00000000000 */
        /* <DEDUP_REMOVED lines=8> */
.L_x_1:


//--------------------- .nv.constant0.triton_poi_fused_cat_8 --------------------------
	.section	.nv.constant0.triton_poi_fused_cat_8,"a",@progbits
	.sectionflags	@""
	.align	4
.nv.constant0.triton_poi_fused_cat_8:
	.zero		572
